//
// Generated by NVIDIA NVVM Compiler
//
// Compiler Build ID: CL-36424714
// Cuda compilation tools, release 13.0, V13.0.88
// Based on NVVM 20.0.0
//

.version 9.0
.target sm_100
.address_size 64

	// .globl	_Z12transferHeatPKfPf

.visible .entry _Z12transferHeatPKfPf(
	.param .u64 .ptr .align 1 _Z12transferHeatPKfPf_param_0,
	.param .u64 .ptr .align 1 _Z12transferHeatPKfPf_param_1
)
{
	.reg .pred 	%p<3>;
	.reg .b32 	%r<8>;
	.reg .b32 	%f<10>;
	.reg .b64 	%rd<15>;

	ld.param.u64 	%rd3, [_Z12transferHeatPKfPf_param_0];
	ld.param.u64 	%rd4, [_Z12transferHeatPKfPf_param_1];
	cvta.to.global.u64 	%rd1, %rd4;
	cvta.to.global.u64 	%rd2, %rd3;
	mov.u32 	%r2, %ntid.x;
	mov.u32 	%r3, %ctaid.x;
	mov.u32 	%r4, %tid.x;
	mad.lo.s32 	%r1, %r2, %r3, %r4;
	setp.gt.s32 	%p1, %r1, 10000;
	@%p1 bra 	$L__BB0_4;
	add.s32 	%r5, %r1, -101;
	setp.gt.u32 	%p2, %r5, 9797;
	@%p2 bra 	$L__BB0_3;
	add.s32 	%r6, %r1, -1;
	mul.wide.u32 	%rd8, %r6, 4;
	add.s64 	%rd9, %rd2, %rd8;
	ld.global.f32 	%f2, [%rd9];
	mul.wide.u32 	%rd10, %r1, 4;
	add.s64 	%rd11, %rd2, %rd10;
	ld.global.f32 	%f3, [%rd11+4];
	add.f32 	%f4, %f2, %f3;
	ld.global.f32 	%f5, [%rd11+400];
	add.f32 	%f6, %f4, %f5;
	add.s32 	%r7, %r1, -100;
	mul.wide.u32 	%rd12, %r7, 4;
	add.s64 	%rd13, %rd2, %rd12;
	ld.global.f32 	%f7, [%rd13];
	add.f32 	%f8, %f6, %f7;
	mul.f32 	%f9, %f8, 0f3E800000;
	add.s64 	%rd14, %rd1, %rd10;
	st.global.f32 	[%rd14], %f9;
	bra.uni 	$L__BB0_4;
$L__BB0_3:
	mul.wide.s32 	%rd5, %r1, 4;
	add.s64 	%rd6, %rd2, %rd5;
	ld.global.f32 	%f1, [%rd6];
	add.s64 	%rd7, %rd1, %rd5;
	st.global.f32 	[%rd7], %f1;
$L__BB0_4:
	ret;

}


// ===== COMPILED SASS (sm_100) =====

	.target	sm_100

	.elftype	@"ET_EXEC"


//--------------------- .note.nv.tkinfo           --------------------------
	.section	.note.nv.tkinfo,"",@"SHT_NOTE"
	.sectionflags	@"SHF_NOTE_NV_TKINFO"
	.tkinfo
        /*0018*/ 	.word	0x00000002
        /*0030*/ 	.string	""
        /*0030*/ 	.string	"ptxas"
        /*0030*/ 	.string	"Cuda compilation tools, release 13.0, V13.0.88"
        /*0030*/ 	.string	"Build cuda_13.0.r13.0/compiler.36424714_0"
        /*0030*/ 	.string	"-arch sm_100 -m 64 "



//--------------------- .note.nv.cuinfo           --------------------------
	.section	.note.nv.cuinfo,"",@"SHT_NOTE"
	.sectionflags	@"SHF_NOTE_NV_CUINFO"
        /*0018*/ 	.short	0x0002
        /*001a*/ 	.short	0x0064
        /*001c*/ 	.short	0x0082
	.zero		2


//--------------------- .nv.info                  --------------------------
	.section	.nv.info,"",@"SHT_CUDA_INFO"
	.align	4


	//----- nvinfo : EIATTR_REGCOUNT
	.align		4
        /*0000*/ 	.byte	0x04, 0x2f
        /*0002*/ 	.short	(.L_1 - .L_0)
	.align		4
.L_0:
        /*0004*/ 	.word	index@(_Z12transferHeatPKfPf)
        /*0008*/ 	.word	0x00000010


	//----- nvinfo : EIATTR_FRAME_SIZE
	.align		4
.L_1:
        /*000c*/ 	.byte	0x04, 0x11
        /*000e*/ 	.short	(.L_3 - .L_2)
	.align		4
.L_2:
        /*0010*/ 	.word	index@(_Z12transferHeatPKfPf)
        /*0014*/ 	.word	0x00000000


	//----- nvinfo : EIATTR_MIN_STACK_SIZE
	.align		4
.L_3:
        /*0018*/ 	.byte	0x04, 0x12
        /*001a*/ 	.short	(.L_5 - .L_4)
	.align		4
.L_4:
        /*001c*/ 	.word	index@(_Z12transferHeatPKfPf)
        /*0020*/ 	.word	0x00000000
.L_5:


//--------------------- .nv.compat                --------------------------
	.section	.nv.compat,"",@"SHT_CUDA_COMPAT_INFO"
	.align	4
        /*0000*/ 	.byte	0x02, 0x09, 0x00, 0x00, 0x02, 0x02, 0x01, 0x00, 0x02, 0x05, 0x05, 0x00, 0x03, 0x07, 0x01, 0x01
        /*0010*/ 	.byte	0x02, 0x03, 0x00, 0x00, 0x02, 0x06, 0x01, 0x00, 0x04, 0x0b, 0x08, 0x00, 0x09, 0x00, 0x00, 0x00
        /*0020*/ 	.byte	0x00, 0x00, 0x00, 0x00


//--------------------- .nv.info._Z12transferHeatPKfPf --------------------------
	.section	.nv.info._Z12transferHeatPKfPf,"",@"SHT_CUDA_INFO"
	.sectionflags	@""
	.align	4


	//----- nvinfo : EIATTR_CUDA_API_VERSION
	.align		4
        /*0000*/ 	.byte	0x04, 0x37
        /*0002*/ 	.short	(.L_7 - .L_6)
.L_6:
        /*0004*/ 	.word	0x00000082


	//----- nvinfo : EIATTR_KPARAM_INFO
	.align		4
.L_7:
        /*0008*/ 	.byte	0x04, 0x17
        /*000a*/ 	.short	(.L_9 - .L_8)
.L_8:
        /*000c*/ 	.word	0x00000000
        /*0010*/ 	.short	0x0001
        /*0012*/ 	.short	0x0008
        /*0014*/ 	.byte	0x00, 0xf5, 0x21, 0x00


	//----- nvinfo : EIATTR_KPARAM_INFO
	.align		4
.L_9:
        /*0018*/ 	.byte	0x04, 0x17
        /*001a*/ 	.short	(.L_11 - .L_10)
.L_10:
        /*001c*/ 	.word	0x00000000
        /*0020*/ 	.short	0x0000
        /*0022*/ 	.short	0x0000
        /*0024*/ 	.byte	0x00, 0xf5, 0x21, 0x00


	//----- nvinfo : EIATTR_SPARSE_MMA_MASK
	.align		4
.L_11:
        /*0028*/ 	.byte	0x03, 0x50
        /*002a*/ 	.short	0x0000


	//----- nvinfo : EIATTR_MAXREG_COUNT
	.align		4
        /*002c*/ 	.byte	0x03, 0x1b
        /*002e*/ 	.short	0x00ff


	//----- nvinfo : EIATTR_MERCURY_ISA_VERSION
	.align		4
        /*0030*/ 	.byte	0x03, 0x5f
        /*0032*/ 	.short	0x0101


	//----- nvinfo : EIATTR_VRC_CTA_INIT_COUNT
	.align		4
        /*0034*/ 	.byte	0x02, 0x4a
	.zero		1
	.zero		1


	//----- nvinfo : EIATTR_EXIT_INSTR_OFFSETS
	.align		4
        /*0038*/ 	.byte	0x04, 0x1c
        /*003a*/ 	.short	(.L_13 - .L_12)


	//   ....[0]....
.L_12:
        /*003c*/ 	.word	0x00000060


	//   ....[1]....
        /*0040*/ 	.word	0x000001c0


	//   ....[2]....
        /*0044*/ 	.word	0x00000230


	//----- nvinfo : EIATTR_CRS_STACK_SIZE
	.align		4
.L_13:
        /*0048*/ 	.byte	0x04, 0x1e
        /*004a*/ 	.short	(.L_15 - .L_14)
.L_14:
        /*004c*/ 	.word	0x00000000


	//----- nvinfo : EIATTR_CBANK_PARAM_SIZE
	.align		4
.L_15:
        /*0050*/ 	.byte	0x03, 0x19
        /*0052*/ 	.short	0x0010


	//----- nvinfo : EIATTR_PARAM_CBANK
	.align		4
        /*0054*/ 	.byte	0x04, 0x0a
        /*0056*/ 	.short	(.L_17 - .L_16)
	.align		4
.L_16:
        /*0058*/ 	.word	index@(.nv.constant0._Z12transferHeatPKfPf)
        /*005c*/ 	.short	0x0380
        /*005e*/ 	.short	0x0010


	//----- nvinfo : EIATTR_SW_WAR
	.align		4
.L_17:
        /*0060*/ 	.byte	0x04, 0x36
        /*0062*/ 	.short	(.L_19 - .L_18)
.L_18:
        /*0064*/ 	.word	0x00000008
.L_19:


//--------------------- .nv.callgraph             --------------------------
	.section	.nv.callgraph,"",@"SHT_CUDA_CALLGRAPH"
	.align	4
	.sectionentsize	8
	.align		4
        /*0000*/ 	.word	0x00000000
	.align		4
        /*0004*/ 	.word	0xffffffff
	.align		4
        /*0008*/ 	.word	0x00000000
	.align		4
        /*000c*/ 	.word	0xfffffffe
	.align		4
        /*0010*/ 	.word	0x00000000
	.align		4
        /*0014*/ 	.word	0xfffffffd
	.align		4
        /*0018*/ 	.word	0x00000000
	.align		4
        /*001c*/ 	.word	0xfffffffc


//--------------------- .text._Z12transferHeatPKfPf --------------------------
	.section	.text._Z12transferHeatPKfPf,"ax",@progbits
	.align	128
        .global         _Z12transferHeatPKfPf
        .type           _Z12transferHeatPKfPf,@function
        .size           _Z12transferHeatPKfPf,(.L_x_2 - _Z12transferHeatPKfPf)
        .other          _Z12transferHeatPKfPf,@"STO_CUDA_ENTRY STV_DEFAULT"
_Z12transferHeatPKfPf:
.text._Z12transferHeatPKfPf:
[----:B------:R-:W-:Y:S01]  /*0000*/  LDC R1, c[0x0][0x37c] ;  /* 0x0000df00ff017b82 */ /* 0x000fe20000000800 */
[----:B------:R-:W0:Y:S01]  /*0010*/  S2R R11, SR_CTAID.X ;  /* 0x00000000000b7919 */ /* 0x000e220000002500 */
[----:B------:R-:W0:Y:S01]  /*0020*/  LDCU UR4, c[0x0][0x360] ;  /* 0x00006c00ff0477ac */ /* 0x000e220008000800 */
[----:B------:R-:W0:Y:S02]  /*0030*/  S2R R0, SR_TID.X ;  /* 0x0000000000007919 */ /* 0x000e240000002100 */
[----:B0-----:R-:W-:-:S05]  /*0040*/  IMAD R11, R11, UR4, R0 ;  /* 0x000000040b0b7c24 */ /* 0x001fca000f8e0200 */
[----:B------:R-:W-:-:S13]  /*0050*/  ISETP.GT.AND P0, PT, R11, 0x2710, PT ;  /* 0x000027100b00780c */ /* 0x000fda0003f04270 */
[----:B------:R-:W-:Y:S05]  /*0060*/  @P0 EXIT ;  /* 0x000000000000094d */ /* 0x000fea0003800000 */
[----:B------:R-:W-:Y:S01]  /*0070*/  IADD3 R0, PT, PT, R11, -0x65, RZ ;  /* 0xffffff9b0b007810 */ /* 0x000fe20007ffe0ff */
[----:B------:R-:W0:Y:S03]  /*0080*/  LDCU.64 UR4, c[0x0][0x358] ;  /* 0x00006b00ff0477ac */ /* 0x000e260008000a00 */
[----:B------:R-:W-:-:S13]  /*0090*/  ISETP.GT.U32.AND P0, PT, R0, 0x2645, PT ;  /* 0x000026450000780c */ /* 0x000fda0003f04070 */
[----:B------:R-:W-:Y:S05]  /*00a0*/  @P0 BRA `(.L_x_0) ;  /* 0x0000000000480947 */ /* 0x000fea0003800000 */
[----:B------:R-:W1:Y:S01]  /*00b0*/  LDC.64 R6, c[0x0][0x380] ;  /* 0x0000e000ff067b82 */ /* 0x000e620000000a00 */
[C---:B------:R-:W-:Y:S02]  /*00c0*/  IADD3 R3, PT, PT, R11.reuse, -0x1, RZ ;  /* 0xffffffff0b037810 */ /* 0x040fe40007ffe0ff */
[----:B------:R-:W-:-:S03]  /*00d0*/  IADD3 R9, PT, PT, R11, -0x64, RZ ;  /* 0xffffff9c0b097810 */ /* 0x000fc60007ffe0ff */
[----:B-1----:R-:W-:-:S04]  /*00e0*/  IMAD.WIDE.U32 R2, R3, 0x4, R6 ;  /* 0x0000000403027825 */ /* 0x002fc800078e0006 */
[--C-:B------:R-:W-:Y:S02]  /*00f0*/  IMAD.WIDE.U32 R4, R11, 0x4, R6.reuse ;  /* 0x000000040b047825 */ /* 0x100fe400078e0006 */
[----:B0-----:R-:W2:Y:S02]  /*0100*/  LDG.E R2, desc[UR4][R2.64] ;  /* 0x0000000402027981 */ /* 0x001ea4000c1e1900 */
[----:B------:R-:W-:Y:S02]  /*0110*/  IMAD.WIDE.U32 R6, R9, 0x4, R6 ;  /* 0x0000000409067825 */ /* 0x000fe400078e0006 */
[----:B------:R-:W2:Y:S01]  /*0120*/  LDG.E R13, desc[UR4][R4.64+0x4] ;  /* 0x00000404040d7981 */ /* 0x000ea2000c1e1900 */
[----:B------:R-:W0:Y:S03]  /*0130*/  LDC.64 R8, c[0x0][0x388] ;  /* 0x0000e200ff087b82 */ /* 0x000e260000000a00 */
[----:B------:R-:W3:Y:S04]  /*0140*/  LDG.E R0, desc[UR4][R4.64+0x190] ;  /* 0x0001900404007981 */ /* 0x000ee8000c1e1900 */
[----:B------:R-:W4:Y:S01]  /*0150*/  LDG.E R7, desc[UR4][R6.64] ;  /* 0x0000000406077981 */ /* 0x000f22000c1e1900 */
[----:B0-----:R-:W-:-:S04]  /*0160*/  IMAD.WIDE.U32 R8, R11, 0x4, R8 ;  /* 0x000000040b087825 */ /* 0x001fc800078e0008 */
[----:B--2---:R-:W-:-:S04]  /*0170*/  FADD R13, R2, R13 ;  /* 0x0000000d020d7221 */ /* 0x004fc80000000000 */
[----:B---3--:R-:W-:-:S04]  /*0180*/  FADD R0, R13, R0 ;  /* 0x000000000d007221 */ /* 0x008fc80000000000 */
[----:B----4-:R-:W-:-:S04]  /*0190*/  FADD R0, R0, R7 ;  /* 0x0000000700007221 */ /* 0x010fc80000000000 */
[----:B------:R-:W-:-:S05]  /*01a0*/  FMUL R11, R0, 0.25 ;  /* 0x3e800000000b7820 */ /* 0x000fca0000400000 */
[----:B------:R-:W-:Y:S01]  /*01b0*/  STG.E desc[UR4][R8.64], R11 ;  /* 0x0000000b08007986 */ /* 0x000fe2000c101904 */
[----:B------:R-:W-:Y:S05]  /*01c0*/  EXIT ;  /* 0x000000000000794d */ /* 0x000fea0003800000 */
.L_x_0:
[----:B------:R-:W1:Y:S08]  /*01d0*/  LDC.64 R2, c[0x0][0x380] ;  /* 0x0000e000ff027b82 */ /* 0x000e700000000a00 */
[----:B------:R-:W2:Y:S01]  /*01e0*/  LDC.64 R4, c[0x0][0x388] ;  /* 0x0000e200ff047b82 */ /* 0x000ea20000000a00 */
[----:B-1----:R-:W-:-:S06]  /*01f0*/  IMAD.WIDE R2, R11, 0x4, R2 ;  /* 0x000000040b027825 */ /* 0x002fcc00078e0202 */
[----:B0-----:R-:W3:Y:S01]  /*0200*/  LDG.E R3, desc[UR4][R2.64] ;  /* 0x0000000402037981 */ /* 0x001ee2000c1e1900 */
[----:B--2---:R-:W-:-:S05]  /*0210*/  IMAD.WIDE R4, R11, 0x4, R4 ;  /* 0x000000040b047825 */ /* 0x004fca00078e0204 */
[----:B---3--:R-:W-:Y:S01]  /*0220*/  STG.E desc[UR4][R4.64], R3 ;  /* 0x0000000304007986 */ /* 0x008fe2000c101904 */
[----:B------:R-:W-:Y:S05]  /*0230*/  EXIT ;  /* 0x000000000000794d */ /* 0x000fea0003800000 */
.L_x_1:
[----:B------:R-:W-:-:S00]  /*0240*/  BRA `(.L_x_1) ;  /* 0xfffffffc00fc7947 */ /* 0x000fc0000383ffff */
[----:B------:R-:W-:-:S00]  /*0250*/  NOP ;  /* 0x0000000000007918 */ /* 0x000fc00000000000 */
        /* <DEDUP_REMOVED lines=10> */
.L_x_2:


//--------------------- .nv.shared.reserved.0     --------------------------
	.section	.nv.shared.reserved.0,"aw",@nobits
	.weak		__nv_reservedSMEM_offset_0_alias
	.size		__nv_reservedSMEM_offset_0_alias, 0, 64
	.other		__nv_reservedSMEM_offset_0_alias,@"STO_CUDA_RESERVED_SHARED STV_DEFAULT"
__nv_reservedSMEM_offset_0_alias:
	.zero		0
	.zero		64


//--------------------- .nv.constant0._Z12transferHeatPKfPf --------------------------
	.section	.nv.constant0._Z12transferHeatPKfPf,"a",@progbits
	.sectionflags	@""
	.align	4
.nv.constant0._Z12transferHeatPKfPf:
	.zero		912


//--------------------- SYMBOLS --------------------------

	.type		.nv.reservedSmem.offset0,@object
	.size		.nv.reservedSmem.offset0,0x4
